//
// Generated by NVIDIA NVVM Compiler
//
// Compiler Build ID: CL-36424714
// Cuda compilation tools, release 13.0, V13.0.88
// Based on NVVM 20.0.0
//

.version 9.0
.target sm_100
.address_size 64

	// .globl	_Z12helloFromGPUv
.extern .func  (.param .b32 func_retval0) vprintf
(
	.param .b64 vprintf_param_0,
	.param .b64 vprintf_param_1
)
;
.global .align 1 .b8 $str[35] = {72, 101, 108, 108, 111, 32, 119, 111, 114, 108, 100, 32, 102, 114, 111, 109, 32, 71, 80, 85, 32, 40, 116, 104, 114, 101, 97, 100, 32, 37, 100, 41, 32, 10};

.visible .entry _Z12helloFromGPUv()
{
	.local .align 8 .b8 	__local_depot0[8];
	.reg .b64 	%SP;
	.reg .b64 	%SPL;
	.reg .b32 	%r<4>;
	.reg .b64 	%rd<5>;

	mov.u64 	%SPL, __local_depot0;
	cvta.local.u64 	%SP, %SPL;
	add.u64 	%rd1, %SP, 0;
	add.u64 	%rd2, %SPL, 0;
	mov.u32 	%r1, %tid.x;
	st.local.u32 	[%rd2], %r1;
	mov.u64 	%rd3, $str;
	cvta.global.u64 	%rd4, %rd3;
	{ // callseq 0, 0
	.param .b64 param0;
	st.param.b64 	[param0], %rd4;
	.param .b64 param1;
	st.param.b64 	[param1], %rd1;
	.param .b32 retval0;
	call.uni (retval0), 
	vprintf, 
	(
	param0, 
	param1
	);
	ld.param.b32 	%r2, [retval0];
	} // callseq 0
	ret;

}


// ===== COMPILED SASS (sm_100) =====

	.target	sm_100

	.elftype	@"ET_EXEC"


//--------------------- .note.nv.tkinfo           --------------------------
	.section	.note.nv.tkinfo,"",@"SHT_NOTE"
	.sectionflags	@"SHF_NOTE_NV_TKINFO"
	.tkinfo
        /*0018*/ 	.word	0x00000002
        /*0030*/ 	.string	""
        /*0030*/ 	.string	"ptxas"
        /*0030*/ 	.string	"Cuda compilation tools, release 13.0, V13.0.88"
        /*0030*/ 	.string	"Build cuda_13.0.r13.0/compiler.36424714_0"
        /*0030*/ 	.string	"-arch sm_100 -m 64 "



//--------------------- .note.nv.cuinfo           --------------------------
	.section	.note.nv.cuinfo,"",@"SHT_NOTE"
	.sectionflags	@"SHF_NOTE_NV_CUINFO"
        /*0018*/ 	.short	0x0002
        /*001a*/ 	.short	0x0064
        /*001c*/ 	.short	0x0082
	.zero		2


//--------------------- .nv.info                  --------------------------
	.section	.nv.info,"",@"SHT_CUDA_INFO"
	.align	4


	//----- nvinfo : EIATTR_REGCOUNT
	.align		4
        /*0000*/ 	.byte	0x04, 0x2f
        /*0002*/ 	.short	(.L_2 - .L_1)
	.align		4
.L_1:
        /*0004*/ 	.word	index@(_Z12helloFromGPUv)
        /*0008*/ 	.word	0x00000018


	//----- nvinfo : EIATTR_FRAME_SIZE
	.align		4
.L_2:
        /*000c*/ 	.byte	0x04, 0x11
        /*000e*/ 	.short	(.L_4 - .L_3)
	.align		4
.L_3:
        /*0010*/ 	.word	index@(_Z12helloFromGPUv)
        /*0014*/ 	.word	0x00000008


	//----- nvinfo : EIATTR_MIN_STACK_SIZE
	.align		4
.L_4:
        /*0018*/ 	.byte	0x04, 0x12
        /*001a*/ 	.short	(.L_6 - .L_5)
	.align		4
.L_5:
        /*001c*/ 	.word	index@(_Z12helloFromGPUv)
        /*0020*/ 	.word	0x00000008
.L_6:


//--------------------- .nv.compat                --------------------------
	.section	.nv.compat,"",@"SHT_CUDA_COMPAT_INFO"
	.align	4
        /*0000*/ 	.byte	0x02, 0x09, 0x00, 0x00, 0x02, 0x02, 0x01, 0x00, 0x02, 0x05, 0x05, 0x00, 0x03, 0x07, 0x01, 0x01
        /*0010*/ 	.byte	0x02, 0x03, 0x00, 0x00, 0x02, 0x06, 0x01, 0x00, 0x04, 0x0b, 0x08, 0x00, 0x09, 0x00, 0x00, 0x00
        /*0020*/ 	.byte	0x00, 0x00, 0x00, 0x00


//--------------------- .nv.info._Z12helloFromGPUv --------------------------
	.section	.nv.info._Z12helloFromGPUv,"",@"SHT_CUDA_INFO"
	.sectionflags	@""
	.align	4


	//----- nvinfo : EIATTR_CUDA_API_VERSION
	.align		4
        /*0000*/ 	.byte	0x04, 0x37
        /*0002*/ 	.short	(.L_8 - .L_7)
.L_7:
        /*0004*/ 	.word	0x00000082


	//----- nvinfo : EIATTR_SPARSE_MMA_MASK
	.align		4
.L_8:
        /*0008*/ 	.byte	0x03, 0x50
        /*000a*/ 	.short	0x0000


	//----- nvinfo : EIATTR_MAXREG_COUNT
	.align		4
        /*000c*/ 	.byte	0x03, 0x1b
        /*000e*/ 	.short	0x00ff


	//----- nvinfo : EIATTR_EXTERNS
	.align		4
        /*0010*/ 	.byte	0x04, 0x0f
        /*0012*/ 	.short	(.L_10 - .L_9)


	//   ....[0]....
	.align		4
.L_9:
        /*0014*/ 	.word	index@(vprintf)


	//----- nvinfo : EIATTR_MERCURY_ISA_VERSION
	.align		4
.L_10:
        /*0018*/ 	.byte	0x03, 0x5f
        /*001a*/ 	.short	0x0101


	//----- nvinfo : EIATTR_VRC_CTA_INIT_COUNT
	.align		4
        /*001c*/ 	.byte	0x02, 0x4a
	.zero		1
	.zero		1


	//----- nvinfo : EIATTR_SYSCALL_OFFSETS
	.align		4
        /*0020*/ 	.byte	0x04, 0x46
        /*0022*/ 	.short	(.L_12 - .L_11)


	//   ....[0]....
.L_11:
        /*0024*/ 	.word	0x000000e0


	//----- nvinfo : EIATTR_EXIT_INSTR_OFFSETS
	.align		4
.L_12:
        /*0028*/ 	.byte	0x04, 0x1c
        /*002a*/ 	.short	(.L_14 - .L_13)


	//   ....[0]....
.L_13:
        /*002c*/ 	.word	0x000000f0


	//----- nvinfo : EIATTR_SW_WAR
	.align		4
.L_14:
        /*0030*/ 	.byte	0x04, 0x36
        /*0032*/ 	.short	(.L_16 - .L_15)
.L_15:
        /*0034*/ 	.word	0x00000008
.L_16:


//--------------------- .nv.callgraph             --------------------------
	.section	.nv.callgraph,"",@"SHT_CUDA_CALLGRAPH"
	.align	4
	.sectionentsize	8
	.align		4
        /*0000*/ 	.word	0x00000000
	.align		4
        /*0004*/ 	.word	0xffffffff
	.align		4
        /*0008*/ 	.word	index@(_Z12helloFromGPUv)
	.align		4
        /*000c*/ 	.word	index@(vprintf)
	.align		4
        /*0010*/ 	.word	0x00000000
	.align		4
        /*0014*/ 	.word	0xfffffffe
	.align		4
        /*0018*/ 	.word	0x00000000
	.align		4
        /*001c*/ 	.word	0xfffffffd
	.align		4
        /*0020*/ 	.word	0x00000000
	.align		4
        /*0024*/ 	.word	0xfffffffc


//--------------------- .nv.constant4             --------------------------
	.section	.nv.constant4,"a",@progbits
	.align	8
	.align		8
.nv.constant4:
        /*0000*/ 	.dword	vprintf
	.align		8
        /*0008*/ 	.dword	$str


//--------------------- .text._Z12helloFromGPUv   --------------------------
	.section	.text._Z12helloFromGPUv,"ax",@progbits
	.align	128
        .global         _Z12helloFromGPUv
        .type           _Z12helloFromGPUv,@function
        .size           _Z12helloFromGPUv,(.L_x_2 - _Z12helloFromGPUv)
        .other          _Z12helloFromGPUv,@"STO_CUDA_ENTRY STV_DEFAULT"
_Z12helloFromGPUv:
.text._Z12helloFromGPUv:
[----:B------:R-:W0:Y:S01]  /*0000*/  LDC R1, c[0x0][0x37c] ;  /* 0x0000df00ff017b82 */ /* 0x000e220000000800 */
[----:B------:R-:W1:Y:S01]  /*0010*/  S2R R8, SR_TID.X ;  /* 0x0000000000087919 */ /* 0x000e620000002100 */
[----:B0-----:R-:W-:Y:S01]  /*0020*/  VIADD R1, R1, 0xfffffff8 ;  /* 0xfffffff801017836 */ /* 0x001fe20000000000 */
[----:B------:R-:W-:Y:S01]  /*0030*/  MOV R0, 0x0 ;  /* 0x0000000000007802 */ /* 0x000fe20000000f00 */
[----:B------:R-:W0:Y:S04]  /*0040*/  LDCU UR4, c[0x0][0x2f8] ;  /* 0x00005f00ff0477ac */ /* 0x000e280008000800 */
[----:B------:R2:W3:Y:S01]  /*0050*/  LDC.64 R2, c[0x4][R0] ;  /* 0x0100000000027b82 */ /* 0x0004e20000000a00 */
[----:B------:R-:W4:Y:S01]  /*0060*/  LDCU.64 UR6, c[0x4][0x8] ;  /* 0x01000100ff0677ac */ /* 0x000f220008000a00 */
[----:B------:R-:W5:Y:S01]  /*0070*/  LDCU UR5, c[0x0][0x2fc] ;  /* 0x00005f80ff0577ac */ /* 0x000f620008000800 */
[----:B0-----:R-:W-:Y:S01]  /*0080*/  IADD3 R6, P0, PT, R1, UR4, RZ ;  /* 0x0000000401067c10 */ /* 0x001fe2000ff1e0ff */
[----:B----4-:R-:W-:Y:S01]  /*0090*/  IMAD.U32 R4, RZ, RZ, UR6 ;  /* 0x00000006ff047e24 */ /* 0x010fe2000f8e00ff */
[----:B------:R-:W-:-:S03]  /*00a0*/  MOV R5, UR7 ;  /* 0x0000000700057c02 */ /* 0x000fc60008000f00 */
[----:B-----5:R-:W-:Y:S01]  /*00b0*/  IMAD.X R7, RZ, RZ, UR5, P0 ;  /* 0x00000005ff077e24 */ /* 0x020fe200080e06ff */
[----:B-1----:R2:W-:Y:S07]  /*00c0*/  STL [R1], R8 ;  /* 0x0000000801007387 */ /* 0x0025ee0000100800 */
[----:B------:R-:W-:-:S07]  /*00d0*/  LEPC R20, `(.L_x_0) ;  /* 0x000000001014794e */ /* 0x000fce0000000000 */
[----:B--23--:R-:W-:Y:S05]  /*00e0*/  CALL.ABS.NOINC R2 ;  /* 0x0000000002007343 */ /* 0x00cfea0003c00000 */
.L_x_0:
[----:B------:R-:W-:Y:S05]  /*00f0*/  EXIT ;  /* 0x000000000000794d */ /* 0x000fea0003800000 */
.L_x_1:
[----:B------:R-:W-:-:S00]  /*0100*/  BRA `(.L_x_1) ;  /* 0xfffffffc00fc7947 */ /* 0x000fc0000383ffff */
[----:B------:R-:W-:-:S00]  /*0110*/  NOP ;  /* 0x0000000000007918 */ /* 0x000fc00000000000 */
        /* <DEDUP_REMOVED lines=14> */
.L_x_2:


//--------------------- .nv.global.init           --------------------------
	.section	.nv.global.init,"aw",@progbits
.nv.global.init:
	.type		$str,@object
	.size		$str,(.L_0 - $str)
$str:
        /*0000*/ 	.byte	0x48, 0x65, 0x6c, 0x6c, 0x6f, 0x20, 0x77, 0x6f, 0x72, 0x6c, 0x64, 0x20, 0x66, 0x72, 0x6f, 0x6d
        /*0010*/ 	.byte	0x20, 0x47, 0x50, 0x55, 0x20, 0x28, 0x74, 0x68, 0x72, 0x65, 0x61, 0x64, 0x20, 0x25, 0x64, 0x29
        /*0020*/ 	.byte	0x20, 0x0a, 0x00
.L_0:


//--------------------- .nv.shared.reserved.0     --------------------------
	.section	.nv.shared.reserved.0,"aw",@nobits
	.weak		__nv_reservedSMEM_offset_0_alias
	.size		__nv_reservedSMEM_offset_0_alias, 0, 64
	.other		__nv_reservedSMEM_offset_0_alias,@"STO_CUDA_RESERVED_SHARED STV_DEFAULT"
__nv_reservedSMEM_offset_0_alias:
	.zero		0
	.zero		64


//--------------------- .nv.constant0._Z12helloFromGPUv --------------------------
	.section	.nv.constant0._Z12helloFromGPUv,"a",@progbits
	.sectionflags	@""
	.align	4
.nv.constant0._Z12helloFromGPUv:
	.zero		896


//--------------------- SYMBOLS --------------------------

	.type		.nv.reservedSmem.offset0,@object
	.size		.nv.reservedSmem.offset0,0x4
	.type		vprintf,@function
